//
// Generated by NVIDIA NVVM Compiler
//
// Compiler Build ID: CL-36424714
// Cuda compilation tools, release 13.0, V13.0.88
// Based on NVVM 20.0.0
//

.version 9.0
.target sm_100
.address_size 64

	// .globl	_Z16sumMatrixOnGPU2DPKfS0_Pfii

.visible .entry _Z16sumMatrixOnGPU2DPKfS0_Pfii(
	.param .u64 .ptr .align 1 _Z16sumMatrixOnGPU2DPKfS0_Pfii_param_0,
	.param .u64 .ptr .align 1 _Z16sumMatrixOnGPU2DPKfS0_Pfii_param_1,
	.param .u64 .ptr .align 1 _Z16sumMatrixOnGPU2DPKfS0_Pfii_param_2,
	.param .u32 _Z16sumMatrixOnGPU2DPKfS0_Pfii_param_3,
	.param .u32 _Z16sumMatrixOnGPU2DPKfS0_Pfii_param_4
)
{
	.reg .pred 	%p<4>;
	.reg .b32 	%r<14>;
	.reg .b32 	%f<4>;
	.reg .b64 	%rd<11>;

	ld.param.u64 	%rd1, [_Z16sumMatrixOnGPU2DPKfS0_Pfii_param_0];
	ld.param.u64 	%rd2, [_Z16sumMatrixOnGPU2DPKfS0_Pfii_param_1];
	ld.param.u64 	%rd3, [_Z16sumMatrixOnGPU2DPKfS0_Pfii_param_2];
	ld.param.u32 	%r2, [_Z16sumMatrixOnGPU2DPKfS0_Pfii_param_3];
	ld.param.u32 	%r3, [_Z16sumMatrixOnGPU2DPKfS0_Pfii_param_4];
	mov.u32 	%r5, %tid.x;
	mov.u32 	%r6, %ctaid.x;
	mov.u32 	%r7, %ntid.x;
	mad.lo.s32 	%r8, %r6, %r7, %r5;
	mov.u32 	%r9, %tid.y;
	mov.u32 	%r10, %ctaid.y;
	mov.u32 	%r11, %ntid.y;
	mad.lo.s32 	%r12, %r10, %r11, %r9;
	mad.lo.s32 	%r1, %r2, %r12, %r8;
	setp.ge.u32 	%p1, %r8, %r2;
	setp.ge.u32 	%p2, %r12, %r3;
	or.pred  	%p3, %p1, %p2;
	@%p3 bra 	$L__BB0_2;
	cvta.to.global.u64 	%rd4, %rd1;
	cvta.to.global.u64 	%rd5, %rd2;
	cvta.to.global.u64 	%rd6, %rd3;
	mul.wide.u32 	%rd7, %r1, 4;
	add.s64 	%rd8, %rd4, %rd7;
	ld.global.f32 	%f1, [%rd8];
	add.s64 	%rd9, %rd5, %rd7;
	ld.global.f32 	%f2, [%rd9];
	add.f32 	%f3, %f1, %f2;
	add.s64 	%rd10, %rd6, %rd7;
	st.global.f32 	[%rd10], %f3;
$L__BB0_2:
	ret;

}
	// .globl	_Z16sumMatrixOnGPU1DPKfS0_Pfii
.visible .entry _Z16sumMatrixOnGPU1DPKfS0_Pfii(
	.param .u64 .ptr .align 1 _Z16sumMatrixOnGPU1DPKfS0_Pfii_param_0,
	.param .u64 .ptr .align 1 _Z16sumMatrixOnGPU1DPKfS0_Pfii_param_1,
	.param .u64 .ptr .align 1 _Z16sumMatrixOnGPU1DPKfS0_Pfii_param_2,
	.param .u32 _Z16sumMatrixOnGPU1DPKfS0_Pfii_param_3,
	.param .u32 _Z16sumMatrixOnGPU1DPKfS0_Pfii_param_4
)
{
	.reg .pred 	%p<12>;
	.reg .b32 	%r<38>;
	.reg .b32 	%f<88>;
	.reg .b64 	%rd<101>;

	ld.param.u64 	%rd4, [_Z16sumMatrixOnGPU1DPKfS0_Pfii_param_0];
	ld.param.u64 	%rd5, [_Z16sumMatrixOnGPU1DPKfS0_Pfii_param_1];
	ld.param.u64 	%rd6, [_Z16sumMatrixOnGPU1DPKfS0_Pfii_param_2];
	ld.param.u32 	%r23, [_Z16sumMatrixOnGPU1DPKfS0_Pfii_param_3];
	ld.param.u32 	%r24, [_Z16sumMatrixOnGPU1DPKfS0_Pfii_param_4];
	cvta.to.global.u64 	%rd1, %rd6;
	cvta.to.global.u64 	%rd2, %rd5;
	cvta.to.global.u64 	%rd3, %rd4;
	mov.u32 	%r25, %tid.x;
	mov.u32 	%r26, %ctaid.x;
	mov.u32 	%r27, %ntid.x;
	mad.lo.s32 	%r1, %r26, %r27, %r25;
	setp.ge.u32 	%p1, %r1, %r23;
	setp.lt.s32 	%p2, %r24, 1;
	or.pred  	%p3, %p1, %p2;
	@%p3 bra 	$L__BB1_13;
	and.b32  	%r2, %r24, 15;
	setp.lt.u32 	%p4, %r24, 16;
	mov.b32 	%r34, 0;
	@%p4 bra 	$L__BB1_4;
	and.b32  	%r34, %r24, 2147483632;
	neg.s32 	%r32, %r34;
	shl.b32 	%r5, %r23, 4;
	mul.wide.s32 	%rd11, %r23, 4;
	mov.u32 	%r31, %r1;
$L__BB1_3:
	.pragma "nounroll";
	mul.wide.s32 	%rd7, %r31, 4;
	add.s64 	%rd8, %rd3, %rd7;
	ld.global.f32 	%f1, [%rd8];
	add.s64 	%rd9, %rd2, %rd7;
	ld.global.f32 	%f2, [%rd9];
	add.f32 	%f3, %f1, %f2;
	add.s64 	%rd10, %rd1, %rd7;
	st.global.f32 	[%rd10], %f3;
	add.s64 	%rd12, %rd8, %rd11;
	ld.global.f32 	%f4, [%rd12];
	add.s64 	%rd13, %rd9, %rd11;
	ld.global.f32 	%f5, [%rd13];
	add.f32 	%f6, %f4, %f5;
	add.s64 	%rd14, %rd10, %rd11;
	st.global.f32 	[%rd14], %f6;
	add.s64 	%rd15, %rd12, %rd11;
	ld.global.f32 	%f7, [%rd15];
	add.s64 	%rd16, %rd13, %rd11;
	ld.global.f32 	%f8, [%rd16];
	add.f32 	%f9, %f7, %f8;
	add.s64 	%rd17, %rd14, %rd11;
	st.global.f32 	[%rd17], %f9;
	add.s64 	%rd18, %rd15, %rd11;
	ld.global.f32 	%f10, [%rd18];
	add.s64 	%rd19, %rd16, %rd11;
	ld.global.f32 	%f11, [%rd19];
	add.f32 	%f12, %f10, %f11;
	add.s64 	%rd20, %rd17, %rd11;
	st.global.f32 	[%rd20], %f12;
	add.s64 	%rd21, %rd18, %rd11;
	ld.global.f32 	%f13, [%rd21];
	add.s64 	%rd22, %rd19, %rd11;
	ld.global.f32 	%f14, [%rd22];
	add.f32 	%f15, %f13, %f14;
	add.s64 	%rd23, %rd20, %rd11;
	st.global.f32 	[%rd23], %f15;
	add.s64 	%rd24, %rd21, %rd11;
	ld.global.f32 	%f16, [%rd24];
	add.s64 	%rd25, %rd22, %rd11;
	ld.global.f32 	%f17, [%rd25];
	add.f32 	%f18, %f16, %f17;
	add.s64 	%rd26, %rd23, %rd11;
	st.global.f32 	[%rd26], %f18;
	add.s64 	%rd27, %rd24, %rd11;
	ld.global.f32 	%f19, [%rd27];
	add.s64 	%rd28, %rd25, %rd11;
	ld.global.f32 	%f20, [%rd28];
	add.f32 	%f21, %f19, %f20;
	add.s64 	%rd29, %rd26, %rd11;
	st.global.f32 	[%rd29], %f21;
	add.s64 	%rd30, %rd27, %rd11;
	ld.global.f32 	%f22, [%rd30];
	add.s64 	%rd31, %rd28, %rd11;
	ld.global.f32 	%f23, [%rd31];
	add.f32 	%f24, %f22, %f23;
	add.s64 	%rd32, %rd29, %rd11;
	st.global.f32 	[%rd32], %f24;
	add.s64 	%rd33, %rd30, %rd11;
	ld.global.f32 	%f25, [%rd33];
	add.s64 	%rd34, %rd31, %rd11;
	ld.global.f32 	%f26, [%rd34];
	add.f32 	%f27, %f25, %f26;
	add.s64 	%rd35, %rd32, %rd11;
	st.global.f32 	[%rd35], %f27;
	add.s64 	%rd36, %rd33, %rd11;
	ld.global.f32 	%f28, [%rd36];
	add.s64 	%rd37, %rd34, %rd11;
	ld.global.f32 	%f29, [%rd37];
	add.f32 	%f30, %f28, %f29;
	add.s64 	%rd38, %rd35, %rd11;
	st.global.f32 	[%rd38], %f30;
	add.s64 	%rd39, %rd36, %rd11;
	ld.global.f32 	%f31, [%rd39];
	add.s64 	%rd40, %rd37, %rd11;
	ld.global.f32 	%f32, [%rd40];
	add.f32 	%f33, %f31, %f32;
	add.s64 	%rd41, %rd38, %rd11;
	st.global.f32 	[%rd41], %f33;
	add.s64 	%rd42, %rd39, %rd11;
	ld.global.f32 	%f34, [%rd42];
	add.s64 	%rd43, %rd40, %rd11;
	ld.global.f32 	%f35, [%rd43];
	add.f32 	%f36, %f34, %f35;
	add.s64 	%rd44, %rd41, %rd11;
	st.global.f32 	[%rd44], %f36;
	add.s64 	%rd45, %rd42, %rd11;
	ld.global.f32 	%f37, [%rd45];
	add.s64 	%rd46, %rd43, %rd11;
	ld.global.f32 	%f38, [%rd46];
	add.f32 	%f39, %f37, %f38;
	add.s64 	%rd47, %rd44, %rd11;
	st.global.f32 	[%rd47], %f39;
	add.s64 	%rd48, %rd45, %rd11;
	ld.global.f32 	%f40, [%rd48];
	add.s64 	%rd49, %rd46, %rd11;
	ld.global.f32 	%f41, [%rd49];
	add.f32 	%f42, %f40, %f41;
	add.s64 	%rd50, %rd47, %rd11;
	st.global.f32 	[%rd50], %f42;
	add.s64 	%rd51, %rd48, %rd11;
	ld.global.f32 	%f43, [%rd51];
	add.s64 	%rd52, %rd49, %rd11;
	ld.global.f32 	%f44, [%rd52];
	add.f32 	%f45, %f43, %f44;
	add.s64 	%rd53, %rd50, %rd11;
	st.global.f32 	[%rd53], %f45;
	add.s64 	%rd54, %rd51, %rd11;
	ld.global.f32 	%f46, [%rd54];
	add.s64 	%rd55, %rd52, %rd11;
	ld.global.f32 	%f47, [%rd55];
	add.f32 	%f48, %f46, %f47;
	add.s64 	%rd56, %rd53, %rd11;
	st.global.f32 	[%rd56], %f48;
	add.s32 	%r32, %r32, 16;
	add.s32 	%r31, %r31, %r5;
	setp.ne.s32 	%p5, %r32, 0;
	@%p5 bra 	$L__BB1_3;
$L__BB1_4:
	setp.eq.s32 	%p6, %r2, 0;
	@%p6 bra 	$L__BB1_13;
	and.b32  	%r11, %r24, 7;
	setp.lt.u32 	%p7, %r2, 8;
	@%p7 bra 	$L__BB1_7;
	mad.lo.s32 	%r29, %r34, %r23, %r1;
	mul.wide.s32 	%rd57, %r29, 4;
	add.s64 	%rd58, %rd3, %rd57;
	ld.global.f32 	%f49, [%rd58];
	add.s64 	%rd59, %rd2, %rd57;
	ld.global.f32 	%f50, [%rd59];
	add.f32 	%f51, %f49, %f50;
	add.s64 	%rd60, %rd1, %rd57;
	st.global.f32 	[%rd60], %f51;
	mul.wide.s32 	%rd61, %r23, 4;
	add.s64 	%rd62, %rd58, %rd61;
	ld.global.f32 	%f52, [%rd62];
	add.s64 	%rd63, %rd59, %rd61;
	ld.global.f32 	%f53, [%rd63];
	add.f32 	%f54, %f52, %f53;
	add.s64 	%rd64, %rd60, %rd61;
	st.global.f32 	[%rd64], %f54;
	add.s64 	%rd65, %rd62, %rd61;
	ld.global.f32 	%f55, [%rd65];
	add.s64 	%rd66, %rd63, %rd61;
	ld.global.f32 	%f56, [%rd66];
	add.f32 	%f57, %f55, %f56;
	add.s64 	%rd67, %rd64, %rd61;
	st.global.f32 	[%rd67], %f57;
	add.s64 	%rd68, %rd65, %rd61;
	ld.global.f32 	%f58, [%rd68];
	add.s64 	%rd69, %rd66, %rd61;
	ld.global.f32 	%f59, [%rd69];
	add.f32 	%f60, %f58, %f59;
	add.s64 	%rd70, %rd67, %rd61;
	st.global.f32 	[%rd70], %f60;
	add.s64 	%rd71, %rd68, %rd61;
	ld.global.f32 	%f61, [%rd71];
	add.s64 	%rd72, %rd69, %rd61;
	ld.global.f32 	%f62, [%rd72];
	add.f32 	%f63, %f61, %f62;
	add.s64 	%rd73, %rd70, %rd61;
	st.global.f32 	[%rd73], %f63;
	add.s64 	%rd74, %rd71, %rd61;
	ld.global.f32 	%f64, [%rd74];
	add.s64 	%rd75, %rd72, %rd61;
	ld.global.f32 	%f65, [%rd75];
	add.f32 	%f66, %f64, %f65;
	add.s64 	%rd76, %rd73, %rd61;
	st.global.f32 	[%rd76], %f66;
	add.s64 	%rd77, %rd74, %rd61;
	ld.global.f32 	%f67, [%rd77];
	add.s64 	%rd78, %rd75, %rd61;
	ld.global.f32 	%f68, [%rd78];
	add.f32 	%f69, %f67, %f68;
	add.s64 	%rd79, %rd76, %rd61;
	st.global.f32 	[%rd79], %f69;
	add.s64 	%rd80, %rd77, %rd61;
	ld.global.f32 	%f70, [%rd80];
	add.s64 	%rd81, %rd78, %rd61;
	ld.global.f32 	%f71, [%rd81];
	add.f32 	%f72, %f70, %f71;
	add.s64 	%rd82, %rd79, %rd61;
	st.global.f32 	[%rd82], %f72;
	add.s32 	%r34, %r34, 8;
$L__BB1_7:
	setp.eq.s32 	%p8, %r11, 0;
	@%p8 bra 	$L__BB1_13;
	and.b32  	%r14, %r24, 3;
	setp.lt.u32 	%p9, %r11, 4;
	@%p9 bra 	$L__BB1_10;
	mad.lo.s32 	%r30, %r34, %r23, %r1;
	mul.wide.s32 	%rd83, %r30, 4;
	add.s64 	%rd84, %rd3, %rd83;
	ld.global.f32 	%f73, [%rd84];
	add.s64 	%rd85, %rd2, %rd83;
	ld.global.f32 	%f74, [%rd85];
	add.f32 	%f75, %f73, %f74;
	add.s64 	%rd86, %rd1, %rd83;
	st.global.f32 	[%rd86], %f75;
	mul.wide.s32 	%rd87, %r23, 4;
	add.s64 	%rd88, %rd84, %rd87;
	ld.global.f32 	%f76, [%rd88];
	add.s64 	%rd89, %rd85, %rd87;
	ld.global.f32 	%f77, [%rd89];
	add.f32 	%f78, %f76, %f77;
	add.s64 	%rd90, %rd86, %rd87;
	st.global.f32 	[%rd90], %f78;
	add.s64 	%rd91, %rd88, %rd87;
	ld.global.f32 	%f79, [%rd91];
	add.s64 	%rd92, %rd89, %rd87;
	ld.global.f32 	%f80, [%rd92];
	add.f32 	%f81, %f79, %f80;
	add.s64 	%rd93, %rd90, %rd87;
	st.global.f32 	[%rd93], %f81;
	add.s64 	%rd94, %rd91, %rd87;
	ld.global.f32 	%f82, [%rd94];
	add.s64 	%rd95, %rd92, %rd87;
	ld.global.f32 	%f83, [%rd95];
	add.f32 	%f84, %f82, %f83;
	add.s64 	%rd96, %rd93, %rd87;
	st.global.f32 	[%rd96], %f84;
	add.s32 	%r34, %r34, 4;
$L__BB1_10:
	setp.eq.s32 	%p10, %r14, 0;
	@%p10 bra 	$L__BB1_13;
	mad.lo.s32 	%r37, %r34, %r23, %r1;
	neg.s32 	%r36, %r14;
$L__BB1_12:
	.pragma "nounroll";
	mul.wide.s32 	%rd97, %r37, 4;
	add.s64 	%rd98, %rd3, %rd97;
	ld.global.f32 	%f85, [%rd98];
	add.s64 	%rd99, %rd2, %rd97;
	ld.global.f32 	%f86, [%rd99];
	add.f32 	%f87, %f85, %f86;
	add.s64 	%rd100, %rd1, %rd97;
	st.global.f32 	[%rd100], %f87;
	add.s32 	%r37, %r37, %r23;
	add.s32 	%r36, %r36, 1;
	setp.ne.s32 	%p11, %r36, 0;
	@%p11 bra 	$L__BB1_12;
$L__BB1_13:
	ret;

}
	// .globl	_Z17sumMatrixOnGPUMixPKfS0_Pfii
.visible .entry _Z17sumMatrixOnGPUMixPKfS0_Pfii(
	.param .u64 .ptr .align 1 _Z17sumMatrixOnGPUMixPKfS0_Pfii_param_0,
	.param .u64 .ptr .align 1 _Z17sumMatrixOnGPUMixPKfS0_Pfii_param_1,
	.param .u64 .ptr .align 1 _Z17sumMatrixOnGPUMixPKfS0_Pfii_param_2,
	.param .u32 _Z17sumMatrixOnGPUMixPKfS0_Pfii_param_3,
	.param .u32 _Z17sumMatrixOnGPUMixPKfS0_Pfii_param_4
)
{
	.reg .pred 	%p<4>;
	.reg .b32 	%r<9>;
	.reg .b32 	%f<4>;
	.reg .b64 	%rd<11>;

	ld.param.u64 	%rd1, [_Z17sumMatrixOnGPUMixPKfS0_Pfii_param_0];
	ld.param.u64 	%rd2, [_Z17sumMatrixOnGPUMixPKfS0_Pfii_param_1];
	ld.param.u64 	%rd3, [_Z17sumMatrixOnGPUMixPKfS0_Pfii_param_2];
	ld.param.u32 	%r2, [_Z17sumMatrixOnGPUMixPKfS0_Pfii_param_3];
	ld.param.u32 	%r3, [_Z17sumMatrixOnGPUMixPKfS0_Pfii_param_4];
	mov.u32 	%r4, %tid.x;
	mov.u32 	%r5, %ctaid.x;
	mov.u32 	%r6, %ntid.x;
	mad.lo.s32 	%r7, %r5, %r6, %r4;
	mov.u32 	%r8, %ctaid.y;
	mad.lo.s32 	%r1, %r2, %r8, %r7;
	setp.ge.u32 	%p1, %r7, %r2;
	setp.ge.u32 	%p2, %r8, %r3;
	or.pred  	%p3, %p1, %p2;
	@%p3 bra 	$L__BB2_2;
	cvta.to.global.u64 	%rd4, %rd1;
	cvta.to.global.u64 	%rd5, %rd2;
	cvta.to.global.u64 	%rd6, %rd3;
	mul.wide.u32 	%rd7, %r1, 4;
	add.s64 	%rd8, %rd4, %rd7;
	ld.global.f32 	%f1, [%rd8];
	add.s64 	%rd9, %rd5, %rd7;
	ld.global.f32 	%f2, [%rd9];
	add.f32 	%f3, %f1, %f2;
	add.s64 	%rd10, %rd6, %rd7;
	st.global.f32 	[%rd10], %f3;
$L__BB2_2:
	ret;

}


// ===== COMPILED SASS (sm_100) =====

	.target	sm_100

	.elftype	@"ET_EXEC"


//--------------------- .note.nv.tkinfo           --------------------------
	.section	.note.nv.tkinfo,"",@"SHT_NOTE"
	.sectionflags	@"SHF_NOTE_NV_TKINFO"
	.tkinfo
        /*0018*/ 	.word	0x00000002
        /*0030*/ 	.string	""
        /*0030*/ 	.string	"ptxas"
        /*0030*/ 	.string	"Cuda compilation tools, release 13.0, V13.0.88"
        /*0030*/ 	.string	"Build cuda_13.0.r13.0/compiler.36424714_0"
        /*0030*/ 	.string	"-arch sm_100 -m 64 "



//--------------------- .note.nv.cuinfo           --------------------------
	.section	.note.nv.cuinfo,"",@"SHT_NOTE"
	.sectionflags	@"SHF_NOTE_NV_CUINFO"
        /*0018*/ 	.short	0x0002
        /*001a*/ 	.short	0x0064
        /*001c*/ 	.short	0x0082
	.zero		2


//--------------------- .nv.info                  --------------------------
	.section	.nv.info,"",@"SHT_CUDA_INFO"
	.align	4


	//----- nvinfo : EIATTR_REGCOUNT
	.align		4
        /*0000*/ 	.byte	0x04, 0x2f
        /*0002*/ 	.short	(.L_1 - .L_0)
	.align		4
.L_0:
        /*0004*/ 	.word	index@(_Z16sumMatrixOnGPU2DPKfS0_Pfii)
        /*0008*/ 	.word	0x0000000c


	//----- nvinfo : EIATTR_FRAME_SIZE
	.align		4
.L_1:
        /*000c*/ 	.byte	0x04, 0x11
        /*000e*/ 	.short	(.L_3 - .L_2)
	.align		4
.L_2:
        /*0010*/ 	.word	index@(_Z16sumMatrixOnGPU2DPKfS0_Pfii)
        /*0014*/ 	.word	0x00000000


	//----- nvinfo : EIATTR_REGCOUNT
	.align		4
.L_3:
        /*0018*/ 	.byte	0x04, 0x2f
        /*001a*/ 	.short	(.L_5 - .L_4)
	.align		4
.L_4:
        /*001c*/ 	.word	index@(_Z16sumMatrixOnGPU1DPKfS0_Pfii)
        /*0020*/ 	.word	0x0000001e


	//----- nvinfo : EIATTR_FRAME_SIZE
	.align		4
.L_5:
        /*0024*/ 	.byte	0x04, 0x11
        /*0026*/ 	.short	(.L_7 - .L_6)
	.align		4
.L_6:
        /*0028*/ 	.word	index@(_Z16sumMatrixOnGPU1DPKfS0_Pfii)
        /*002c*/ 	.word	0x00000000


	//----- nvinfo : EIATTR_REGCOUNT
	.align		4
.L_7:
        /*0030*/ 	.byte	0x04, 0x2f
        /*0032*/ 	.short	(.L_9 - .L_8)
	.align		4
.L_8:
        /*0034*/ 	.word	index@(_Z17sumMatrixOnGPUMixPKfS0_Pfii)
        /*0038*/ 	.word	0x0000000c


	//----- nvinfo : EIATTR_FRAME_SIZE
	.align		4
.L_9:
        /*003c*/ 	.byte	0x04, 0x11
        /*003e*/ 	.short	(.L_11 - .L_10)
	.align		4
.L_10:
        /*0040*/ 	.word	index@(_Z17sumMatrixOnGPUMixPKfS0_Pfii)
        /*0044*/ 	.word	0x00000000


	//----- nvinfo : EIATTR_MIN_STACK_SIZE
	.align		4
.L_11:
        /*0048*/ 	.byte	0x04, 0x12
        /*004a*/ 	.short	(.L_13 - .L_12)
	.align		4
.L_12:
        /*004c*/ 	.word	index@(_Z17sumMatrixOnGPUMixPKfS0_Pfii)
        /*0050*/ 	.word	0x00000000


	//----- nvinfo : EIATTR_MIN_STACK_SIZE
	.align		4
.L_13:
        /*0054*/ 	.byte	0x04, 0x12
        /*0056*/ 	.short	(.L_15 - .L_14)
	.align		4
.L_14:
        /*0058*/ 	.word	index@(_Z16sumMatrixOnGPU1DPKfS0_Pfii)
        /*005c*/ 	.word	0x00000000


	//----- nvinfo : EIATTR_MIN_STACK_SIZE
	.align		4
.L_15:
        /*0060*/ 	.byte	0x04, 0x12
        /*0062*/ 	.short	(.L_17 - .L_16)
	.align		4
.L_16:
        /*0064*/ 	.word	index@(_Z16sumMatrixOnGPU2DPKfS0_Pfii)
        /*0068*/ 	.word	0x00000000
.L_17:


//--------------------- .nv.compat                --------------------------
	.section	.nv.compat,"",@"SHT_CUDA_COMPAT_INFO"
	.align	4
        /*0000*/ 	.byte	0x02, 0x09, 0x00, 0x00, 0x02, 0x02, 0x01, 0x00, 0x02, 0x05, 0x05, 0x00, 0x03, 0x07, 0x01, 0x01
        /*0010*/ 	.byte	0x02, 0x03, 0x00, 0x00, 0x02, 0x06, 0x01, 0x00, 0x04, 0x0b, 0x08, 0x00, 0x09, 0x00, 0x00, 0x00
        /*0020*/ 	.byte	0x00, 0x00, 0x00, 0x00


//--------------------- .nv.info._Z17sumMatrixOnGPUMixPKfS0_Pfii --------------------------
	.section	.nv.info._Z17sumMatrixOnGPUMixPKfS0_Pfii,"",@"SHT_CUDA_INFO"
	.sectionflags	@""
	.align	4


	//----- nvinfo : EIATTR_CUDA_API_VERSION
	.align		4
        /*0000*/ 	.byte	0x04, 0x37
        /*0002*/ 	.short	(.L_19 - .L_18)
.L_18:
        /*0004*/ 	.word	0x00000082


	//----- nvinfo : EIATTR_KPARAM_INFO
	.align		4
.L_19:
        /*0008*/ 	.byte	0x04, 0x17
        /*000a*/ 	.short	(.L_21 - .L_20)
.L_20:
        /*000c*/ 	.word	0x00000000
        /*0010*/ 	.short	0x0004
        /*0012*/ 	.short	0x001c
        /*0014*/ 	.byte	0x00, 0xf0, 0x11, 0x00


	//----- nvinfo : EIATTR_KPARAM_INFO
	.align		4
.L_21:
        /*0018*/ 	.byte	0x04, 0x17
        /*001a*/ 	.short	(.L_23 - .L_22)
.L_22:
        /*001c*/ 	.word	0x00000000
        /*0020*/ 	.short	0x0003
        /*0022*/ 	.short	0x0018
        /*0024*/ 	.byte	0x00, 0xf0, 0x11, 0x00


	//----- nvinfo : EIATTR_KPARAM_INFO
	.align		4
.L_23:
        /*0028*/ 	.byte	0x04, 0x17
        /*002a*/ 	.short	(.L_25 - .L_24)
.L_24:
        /*002c*/ 	.word	0x00000000
        /*0030*/ 	.short	0x0002
        /*0032*/ 	.short	0x0010
        /*0034*/ 	.byte	0x00, 0xf5, 0x21, 0x00


	//----- nvinfo : EIATTR_KPARAM_INFO
	.align		4
.L_25:
        /*0038*/ 	.byte	0x04, 0x17
        /*003a*/ 	.short	(.L_27 - .L_26)
.L_26:
        /*003c*/ 	.word	0x00000000
        /*0040*/ 	.short	0x0001
        /*0042*/ 	.short	0x0008
        /*0044*/ 	.byte	0x00, 0xf5, 0x21, 0x00


	//----- nvinfo : EIATTR_KPARAM_INFO
	.align		4
.L_27:
        /*0048*/ 	.byte	0x04, 0x17
        /*004a*/ 	.short	(.L_29 - .L_28)
.L_28:
        /*004c*/ 	.word	0x00000000
        /*0050*/ 	.short	0x0000
        /*0052*/ 	.short	0x0000
        /*0054*/ 	.byte	0x00, 0xf5, 0x21, 0x00


	//----- nvinfo : EIATTR_SPARSE_MMA_MASK
	.align		4
.L_29:
        /*0058*/ 	.byte	0x03, 0x50
        /*005a*/ 	.short	0x0000


	//----- nvinfo : EIATTR_MAXREG_COUNT
	.align		4
        /*005c*/ 	.byte	0x03, 0x1b
        /*005e*/ 	.short	0x00ff


	//----- nvinfo : EIATTR_MERCURY_ISA_VERSION
	.align		4
        /*0060*/ 	.byte	0x03, 0x5f
        /*0062*/ 	.short	0x0101


	//----- nvinfo : EIATTR_VRC_CTA_INIT_COUNT
	.align		4
        /*0064*/ 	.byte	0x02, 0x4a
	.zero		1
	.zero		1


	//----- nvinfo : EIATTR_EXIT_INSTR_OFFSETS
	.align		4
        /*0068*/ 	.byte	0x04, 0x1c
        /*006a*/ 	.short	(.L_31 - .L_30)


	//   ....[0]....
.L_30:
        /*006c*/ 	.word	0x000000a0


	//   ....[1]....
        /*0070*/ 	.word	0x00000160


	//----- nvinfo : EIATTR_CBANK_PARAM_SIZE
	.align		4
.L_31:
        /*0074*/ 	.byte	0x03, 0x19
        /*0076*/ 	.short	0x0020


	//----- nvinfo : EIATTR_PARAM_CBANK
	.align		4
        /*0078*/ 	.byte	0x04, 0x0a
        /*007a*/ 	.short	(.L_33 - .L_32)
	.align		4
.L_32:
        /*007c*/ 	.word	index@(.nv.constant0._Z17sumMatrixOnGPUMixPKfS0_Pfii)
        /*0080*/ 	.short	0x0380
        /*0082*/ 	.short	0x0020


	//----- nvinfo : EIATTR_SW_WAR
	.align		4
.L_33:
        /*0084*/ 	.byte	0x04, 0x36
        /*0086*/ 	.short	(.L_35 - .L_34)
.L_34:
        /*0088*/ 	.word	0x00000008
.L_35:


//--------------------- .nv.info._Z16sumMatrixOnGPU1DPKfS0_Pfii --------------------------
	.section	.nv.info._Z16sumMatrixOnGPU1DPKfS0_Pfii,"",@"SHT_CUDA_INFO"
	.sectionflags	@""
	.align	4


	//----- nvinfo : EIATTR_CUDA_API_VERSION
	.align		4
        /*0000*/ 	.byte	0x04, 0x37
        /*0002*/ 	.short	(.L_37 - .L_36)
.L_36:
        /*0004*/ 	.word	0x00000082


	//----- nvinfo : EIATTR_KPARAM_INFO
	.align		4
.L_37:
        /*0008*/ 	.byte	0x04, 0x17
        /*000a*/ 	.short	(.L_39 - .L_38)
.L_38:
        /*000c*/ 	.word	0x00000000
        /*0010*/ 	.short	0x0004
        /*0012*/ 	.short	0x001c
        /*0014*/ 	.byte	0x00, 0xf0, 0x11, 0x00


	//----- nvinfo : EIATTR_KPARAM_INFO
	.align		4
.L_39:
        /*0018*/ 	.byte	0x04, 0x17
        /*001a*/ 	.short	(.L_41 - .L_40)
.L_40:
        /*001c*/ 	.word	0x00000000
        /*0020*/ 	.short	0x0003
        /*0022*/ 	.short	0x0018
        /*0024*/ 	.byte	0x00, 0xf0, 0x11, 0x00


	//----- nvinfo : EIATTR_KPARAM_INFO
	.align		4
.L_41:
        /*0028*/ 	.byte	0x04, 0x17
        /*002a*/ 	.short	(.L_43 - .L_42)
.L_42:
        /*002c*/ 	.word	0x00000000
        /*0030*/ 	.short	0x0002
        /*0032*/ 	.short	0x0010
        /*0034*/ 	.byte	0x00, 0xf5, 0x21, 0x00


	//----- nvinfo : EIATTR_KPARAM_INFO
	.align		4
.L_43:
        /*0038*/ 	.byte	0x04, 0x17
        /*003a*/ 	.short	(.L_45 - .L_44)
.L_44:
        /*003c*/ 	.word	0x00000000
        /*0040*/ 	.short	0x0001
        /*0042*/ 	.short	0x0008
        /*0044*/ 	.byte	0x00, 0xf5, 0x21, 0x00


	//----- nvinfo : EIATTR_KPARAM_INFO
	.align		4
.L_45:
        /*0048*/ 	.byte	0x04, 0x17
        /*004a*/ 	.short	(.L_47 - .L_46)
.L_46:
        /*004c*/ 	.word	0x00000000
        /*0050*/ 	.short	0x0000
        /*0052*/ 	.short	0x0000
        /*0054*/ 	.byte	0x00, 0xf5, 0x21, 0x00


	//----- nvinfo : EIATTR_SPARSE_MMA_MASK
	.align		4
.L_47:
        /*0058*/ 	.byte	0x03, 0x50
        /*005a*/ 	.short	0x0000


	//----- nvinfo : EIATTR_MAXREG_COUNT
	.align		4
        /*005c*/ 	.byte	0x03, 0x1b
        /*005e*/ 	.short	0x00ff


	//----- nvinfo : EIATTR_MERCURY_ISA_VERSION
	.align		4
        /*0060*/ 	.byte	0x03, 0x5f
        /*0062*/ 	.short	0x0101


	//----- nvinfo : EIATTR_VRC_CTA_INIT_COUNT
	.align		4
        /*0064*/ 	.byte	0x02, 0x4a
	.zero		1
	.zero		1


	//----- nvinfo : EIATTR_EXIT_INSTR_OFFSETS
	.align		4
        /*0068*/ 	.byte	0x04, 0x1c
        /*006a*/ 	.short	(.L_49 - .L_48)


	//   ....[0]....
.L_48:
        /*006c*/ 	.word	0x00000080


	//   ....[1]....
        /*0070*/ 	.word	0x00000890


	//   ....[2]....
        /*0074*/ 	.word	0x00000cb0


	//   ....[3]....
        /*0078*/ 	.word	0x00000f10


	//   ....[4]....
        /*007c*/ 	.word	0x00001020


	//----- nvinfo : EIATTR_CBANK_PARAM_SIZE
	.align		4
.L_49:
        /*0080*/ 	.byte	0x03, 0x19
        /*0082*/ 	.short	0x0020


	//----- nvinfo : EIATTR_PARAM_CBANK
	.align		4
        /*0084*/ 	.byte	0x04, 0x0a
        /*0086*/ 	.short	(.L_51 - .L_50)
	.align		4
.L_50:
        /*0088*/ 	.word	index@(.nv.constant0._Z16sumMatrixOnGPU1DPKfS0_Pfii)
        /*008c*/ 	.short	0x0380
        /*008e*/ 	.short	0x0020


	//----- nvinfo : EIATTR_SW_WAR
	.align		4
.L_51:
        /*0090*/ 	.byte	0x04, 0x36
        /*0092*/ 	.short	(.L_53 - .L_52)
.L_52:
        /*0094*/ 	.word	0x00000008
.L_53:


//--------------------- .nv.info._Z16sumMatrixOnGPU2DPKfS0_Pfii --------------------------
	.section	.nv.info._Z16sumMatrixOnGPU2DPKfS0_Pfii,"",@"SHT_CUDA_INFO"
	.sectionflags	@""
	.align	4


	//----- nvinfo : EIATTR_CUDA_API_VERSION
	.align		4
        /*0000*/ 	.byte	0x04, 0x37
        /*0002*/ 	.short	(.L_55 - .L_54)
.L_54:
        /*0004*/ 	.word	0x00000082


	//----- nvinfo : EIATTR_KPARAM_INFO
	.align		4
.L_55:
        /*0008*/ 	.byte	0x04, 0x17
        /*000a*/ 	.short	(.L_57 - .L_56)
.L_56:
        /*000c*/ 	.word	0x00000000
        /*0010*/ 	.short	0x0004
        /*0012*/ 	.short	0x001c
        /*0014*/ 	.byte	0x00, 0xf0, 0x11, 0x00


	//----- nvinfo : EIATTR_KPARAM_INFO
	.align		4
.L_57:
        /*0018*/ 	.byte	0x04, 0x17
        /*001a*/ 	.short	(.L_59 - .L_58)
.L_58:
        /*001c*/ 	.word	0x00000000
        /*0020*/ 	.short	0x0003
        /*0022*/ 	.short	0x0018
        /*0024*/ 	.byte	0x00, 0xf0, 0x11, 0x00


	//----- nvinfo : EIATTR_KPARAM_INFO
	.align		4
.L_59:
        /*0028*/ 	.byte	0x04, 0x17
        /*002a*/ 	.short	(.L_61 - .L_60)
.L_60:
        /*002c*/ 	.word	0x00000000
        /*0030*/ 	.short	0x0002
        /*0032*/ 	.short	0x0010
        /*0034*/ 	.byte	0x00, 0xf5, 0x21, 0x00


	//----- nvinfo : EIATTR_KPARAM_INFO
	.align		4
.L_61:
        /*0038*/ 	.byte	0x04, 0x17
        /*003a*/ 	.short	(.L_63 - .L_62)
.L_62:
        /*003c*/ 	.word	0x00000000
        /*0040*/ 	.short	0x0001
        /*0042*/ 	.short	0x0008
        /*0044*/ 	.byte	0x00, 0xf5, 0x21, 0x00


	//----- nvinfo : EIATTR_KPARAM_INFO
	.align		4
.L_63:
        /*0048*/ 	.byte	0x04, 0x17
        /*004a*/ 	.short	(.L_65 - .L_64)
.L_64:
        /*004c*/ 	.word	0x00000000
        /*0050*/ 	.short	0x0000
        /*0052*/ 	.short	0x0000
        /*0054*/ 	.byte	0x00, 0xf5, 0x21, 0x00


	//----- nvinfo : EIATTR_SPARSE_MMA_MASK
	.align		4
.L_65:
        /*0058*/ 	.byte	0x03, 0x50
        /*005a*/ 	.short	0x0000


	//----- nvinfo : EIATTR_MAXREG_COUNT
	.align		4
        /*005c*/ 	.byte	0x03, 0x1b
        /*005e*/ 	.short	0x00ff


	//----- nvinfo : EIATTR_MERCURY_ISA_VERSION
	.align		4
        /*0060*/ 	.byte	0x03, 0x5f
        /*0062*/ 	.short	0x0101


	//----- nvinfo : EIATTR_VRC_CTA_INIT_COUNT
	.align		4
        /*0064*/ 	.byte	0x02, 0x4a
	.zero		1
	.zero		1


	//----- nvinfo : EIATTR_EXIT_INSTR_OFFSETS
	.align		4
        /*0068*/ 	.byte	0x04, 0x1c
        /*006a*/ 	.short	(.L_67 - .L_66)


	//   ....[0]....
.L_66:
        /*006c*/ 	.word	0x000000d0


	//   ....[1]....
        /*0070*/ 	.word	0x00000190


	//----- nvinfo : EIATTR_CBANK_PARAM_SIZE
	.align		4
.L_67:
        /*0074*/ 	.byte	0x03, 0x19
        /*0076*/ 	.short	0x0020


	//----- nvinfo : EIATTR_PARAM_CBANK
	.align		4
        /*0078*/ 	.byte	0x04, 0x0a
        /*007a*/ 	.short	(.L_69 - .L_68)
	.align		4
.L_68:
        /*007c*/ 	.word	index@(.nv.constant0._Z16sumMatrixOnGPU2DPKfS0_Pfii)
        /*0080*/ 	.short	0x0380
        /*0082*/ 	.short	0x0020


	//----- nvinfo : EIATTR_SW_WAR
	.align		4
.L_69:
        /*0084*/ 	.byte	0x04, 0x36
        /*0086*/ 	.short	(.L_71 - .L_70)
.L_70:
        /*0088*/ 	.word	0x00000008
.L_71:


//--------------------- .nv.callgraph             --------------------------
	.section	.nv.callgraph,"",@"SHT_CUDA_CALLGRAPH"
	.align	4
	.sectionentsize	8
	.align		4
        /*0000*/ 	.word	0x00000000
	.align		4
        /*0004*/ 	.word	0xffffffff
	.align		4
        /*0008*/ 	.word	0x00000000
	.align		4
        /*000c*/ 	.word	0xfffffffe
	.align		4
        /*0010*/ 	.word	0x00000000
	.align		4
        /*0014*/ 	.word	0xfffffffd
	.align		4
        /*0018*/ 	.word	0x00000000
	.align		4
        /*001c*/ 	.word	0xfffffffc


//--------------------- .text._Z17sumMatrixOnGPUMixPKfS0_Pfii --------------------------
	.section	.text._Z17sumMatrixOnGPUMixPKfS0_Pfii,"ax",@progbits
	.align	128
        .global         _Z17sumMatrixOnGPUMixPKfS0_Pfii
        .type           _Z17sumMatrixOnGPUMixPKfS0_Pfii,@function
        .size           _Z17sumMatrixOnGPUMixPKfS0_Pfii,(.L_x_8 - _Z17sumMatrixOnGPUMixPKfS0_Pfii)
        .other          _Z17sumMatrixOnGPUMixPKfS0_Pfii,@"STO_CUDA_ENTRY STV_DEFAULT"
_Z17sumMatrixOnGPUMixPKfS0_Pfii:
.text._Z17sumMatrixOnGPUMixPKfS0_Pfii:
[----:B------:R-:W-:Y:S01]  /*0000*/  LDC R1, c[0x0][0x37c] ;  /* 0x0000df00ff017b82 */ /* 0x000fe20000000800 */
[----:B------:R-:W0:Y:S07]  /*0010*/  S2R R3, SR_TID.X ;  /* 0x0000000000037919 */ /* 0x000e2e0000002100 */
[----:B------:R-:W0:Y:S08]  /*0020*/  S2UR UR4, SR_CTAID.X ;  /* 0x00000000000479c3 */ /* 0x000e300000002500 */
[----:B------:R-:W0:Y:S08]  /*0030*/  LDC R0, c[0x0][0x360] ;  /* 0x0000d800ff007b82 */ /* 0x000e300000000800 */
[----:B------:R-:W1:Y:S08]  /*0040*/  S2UR UR5, SR_CTAID.Y ;  /* 0x00000000000579c3 */ /* 0x000e700000002600 */
[----:B------:R-:W1:Y:S01]  /*0050*/  LDC.64 R4, c[0x0][0x398] ;  /* 0x0000e600ff047b82 */ /* 0x000e620000000a00 */
[----:B0-----:R-:W-:Y:S01]  /*0060*/  IMAD R3, R0, UR4, R3 ;  /* 0x0000000400037c24 */ /* 0x001fe2000f8e0203 */
[----:B-1----:R-:W-:-:S03]  /*0070*/  ISETP.LE.U32.AND P0, PT, R5, UR5, PT ;  /* 0x0000000505007c0c */ /* 0x002fc6000bf03070 */
[----:B------:R-:W-:Y:S01]  /*0080*/  IMAD R9, R4, UR5, R3 ;  /* 0x0000000504097c24 */ /* 0x000fe2000f8e0203 */
[----:B------:R-:W-:-:S13]  /*0090*/  ISETP.GE.U32.OR P0, PT, R3, R4, P0 ;  /* 0x000000040300720c */ /* 0x000fda0000706470 */
[----:B------:R-:W-:Y:S05]  /*00a0*/  @P0 EXIT ;  /* 0x000000000000094d */ /* 0x000fea0003800000 */
[----:B------:R-:W0:Y:S01]  /*00b0*/  LDC.64 R2, c[0x0][0x380] ;  /* 0x0000e000ff027b82 */ /* 0x000e220000000a00 */
[----:B------:R-:W1:Y:S07]  /*00c0*/  LDCU.64 UR4, c[0x0][0x358] ;  /* 0x00006b00ff0477ac */ /* 0x000e6e0008000a00 */
[----:B------:R-:W2:Y:S08]  /*00d0*/  LDC.64 R4, c[0x0][0x388] ;  /* 0x0000e200ff047b82 */ /* 0x000eb00000000a00 */
[----:B------:R-:W3:Y:S01]  /*00e0*/  LDC.64 R6, c[0x0][0x390] ;  /* 0x0000e400ff067b82 */ /* 0x000ee20000000a00 */
[----:B0-----:R-:W-:-:S06]  /*00f0*/  IMAD.WIDE.U32 R2, R9, 0x4, R2 ;  /* 0x0000000409027825 */ /* 0x001fcc00078e0002 */
[----:B-1----:R-:W4:Y:S01]  /*0100*/  LDG.E R2, desc[UR4][R2.64] ;  /* 0x0000000402027981 */ /* 0x002f22000c1e1900 */
[----:B--2---:R-:W-:-:S06]  /*0110*/  IMAD.WIDE.U32 R4, R9, 0x4, R4 ;  /* 0x0000000409047825 */ /* 0x004fcc00078e0004 */
[----:B------:R-:W4:Y:S01]  /*0120*/  LDG.E R5, desc[UR4][R4.64] ;  /* 0x0000000404057981 */ /* 0x000f22000c1e1900 */
[----:B---3--:R-:W-:-:S04]  /*0130*/  IMAD.WIDE.U32 R6, R9, 0x4, R6 ;  /* 0x0000000409067825 */ /* 0x008fc800078e0006 */
[----:B----4-:R-:W-:-:S05]  /*0140*/  FADD R9, R2, R5 ;  /* 0x0000000502097221 */ /* 0x010fca0000000000 */
[----:B------:R-:W-:Y:S01]  /*0150*/  STG.E desc[UR4][R6.64], R9 ;  /* 0x0000000906007986 */ /* 0x000fe2000c101904 */
[----:B------:R-:W-:Y:S05]  /*0160*/  EXIT ;  /* 0x000000000000794d */ /* 0x000fea0003800000 */
.L_x_0:
[----:B------:R-:W-:-:S00]  /*0170*/  BRA `(.L_x_0) ;  /* 0xfffffffc00fc7947 */ /* 0x000fc0000383ffff */
[----:B------:R-:W-:-:S00]  /*0180*/  NOP ;  /* 0x0000000000007918 */ /* 0x000fc00000000000 */
[----:B------:R-:W-:-:S00]  /*0190*/  NOP ;  /* 0x0000000000007918 */ /* 0x000fc00000000000 */
[----:B------:R-:W-:-:S00]  /*01a0*/  NOP ;  /* 0x0000000000007918 */ /* 0x000fc00000000000 */
[----:B------:R-:W-:-:S00]  /*01b0*/  NOP ;  /* 0x0000000000007918 */ /* 0x000fc00000000000 */
[----:B------:R-:W-:-:S00]  /*01c0*/  NOP ;  /* 0x0000000000007918 */ /* 0x000fc00000000000 */
[----:B------:R-:W-:-:S00]  /*01d0*/  NOP ;  /* 0x0000000000007918 */ /* 0x000fc00000000000 */
[----:B------:R-:W-:-:S00]  /*01e0*/  NOP ;  /* 0x0000000000007918 */ /* 0x000fc00000000000 */
[----:B------:R-:W-:-:S00]  /*01f0*/  NOP ;  /* 0x0000000000007918 */ /* 0x000fc00000000000 */
.L_x_8:


//--------------------- .text._Z16sumMatrixOnGPU1DPKfS0_Pfii --------------------------
	.section	.text._Z16sumMatrixOnGPU1DPKfS0_Pfii,"ax",@progbits
	.align	128
        .global         _Z16sumMatrixOnGPU1DPKfS0_Pfii
        .type           _Z16sumMatrixOnGPU1DPKfS0_Pfii,@function
        .size           _Z16sumMatrixOnGPU1DPKfS0_Pfii,(.L_x_9 - _Z16sumMatrixOnGPU1DPKfS0_Pfii)
        .other          _Z16sumMatrixOnGPU1DPKfS0_Pfii,@"STO_CUDA_ENTRY STV_DEFAULT"
_Z16sumMatrixOnGPU1DPKfS0_Pfii:
.text._Z16sumMatrixOnGPU1DPKfS0_Pfii:
[----:B------:R-:W-:Y:S01]  /*0000*/  LDC R1, c[0x0][0x37c] ;  /* 0x0000df00ff017b82 */ /* 0x000fe20000000800 */
[----:B------:R-:W0:Y:S07]  /*0010*/  S2R R5, SR_TID.X ;  /* 0x0000000000057919 */ /* 0x000e2e0000002100 */
[----:B------:R-:W0:Y:S08]  /*0020*/  S2UR UR4, SR_CTAID.X ;  /* 0x00000000000479c3 */ /* 0x000e300000002500 */
[----:B------:R-:W0:Y:S08]  /*0030*/  LDC R0, c[0x0][0x360] ;  /* 0x0000d800ff007b82 */ /* 0x000e300000000800 */
[----:B------:R-:W1:Y:S01]  /*0040*/  LDC.64 R2, c[0x0][0x398] ;  /* 0x0000e600ff027b82 */ /* 0x000e620000000a00 */
[----:B0-----:R-:W-:Y:S01]  /*0050*/  IMAD R5, R0, UR4, R5 ;  /* 0x0000000400057c24 */ /* 0x001fe2000f8e0205 */
[----:B-1----:R-:W-:-:S04]  /*0060*/  ISETP.GE.AND P0, PT, R3, 0x1, PT ;  /* 0x000000010300780c */ /* 0x002fc80003f06270 */
[----:B------:R-:W-:-:S13]  /*0070*/  ISETP.GE.U32.OR P0, PT, R5, R2, !P0 ;  /* 0x000000020500720c */ /* 0x000fda0004706470 */
[----:B------:R-:W-:Y:S05]  /*0080*/  @P0 EXIT ;  /* 0x000000000000094d */ /* 0x000fea0003800000 */
[C---:B------:R-:W-:Y:S01]  /*0090*/  ISETP.GE.U32.AND P1, PT, R3.reuse, 0x10, PT ;  /* 0x000000100300780c */ /* 0x040fe20003f26070 */
[----:B------:R-:W0:Y:S01]  /*00a0*/  LDCU.64 UR4, c[0x0][0x358] ;  /* 0x00006b00ff0477ac */ /* 0x000e220008000a00 */
[----:B------:R-:W-:Y:S01]  /*00b0*/  LOP3.LUT R6, R3, 0xf, RZ, 0xc0, !PT ;  /* 0x0000000f03067812 */ /* 0x000fe200078ec0ff */
[----:B------:R-:W-:-:S03]  /*00c0*/  HFMA2 R0, -RZ, RZ, 0, 0 ;  /* 0x00000000ff007431 */ /* 0x000fc600000001ff */
[----:B------:R-:W-:-:S07]  /*00d0*/  ISETP.NE.AND P0, PT, R6, RZ, PT ;  /* 0x000000ff0600720c */ /* 0x000fce0003f05270 */
[----:B------:R-:W-:Y:S06]  /*00e0*/  @!P1 BRA `(.L_x_1) ;  /* 0x0000000400e89947 */ /* 0x000fec0003800000 */
[----:B------:R-:W-:Y:S02]  /*00f0*/  LOP3.LUT R0, R3, 0x7ffffff0, RZ, 0xc0, !PT ;  /* 0x7ffffff003007812 */ /* 0x000fe400078ec0ff */
[----:B------:R-:W-:Y:S02]  /*0100*/  MOV R7, R5 ;  /* 0x0000000500077202 */ /* 0x000fe40000000f00 */
[----:B------:R-:W-:-:S07]  /*0110*/  IADD3 R4, PT, PT, -R0, RZ, RZ ;  /* 0x000000ff00047210 */ /* 0x000fce0007ffe1ff */
.L_x_2:
[----:B---3--:R-:W1:Y:S08]  /*0120*/  LDC.64 R16, c[0x0][0x380] ;  /* 0x0000e000ff107b82 */ /* 0x008e700000000a00 */
[----:B------:R-:W2:Y:S08]  /*0130*/  LDC.64 R18, c[0x0][0x388] ;  /* 0x0000e200ff127b82 */ /* 0x000eb00000000a00 */
[----:B------:R-:W3:Y:S01]  /*0140*/  LDC.64 R8, c[0x0][0x390] ;  /* 0x0000e400ff087b82 */ /* 0x000ee20000000a00 */
[----:B-1----:R-:W-:-:S05]  /*0150*/  IMAD.WIDE R16, R7, 0x4, R16 ;  /* 0x0000000407107825 */ /* 0x002fca00078e0210 */
[----:B0-----:R-:W4:Y:S01]  /*0160*/  LDG.E R10, desc[UR4][R16.64] ;  /* 0x00000004100a7981 */ /* 0x001f22000c1e1900 */
[----:B--2---:R-:W-:-:S05]  /*0170*/  IMAD.WIDE R18, R7, 0x4, R18 ;  /* 0x0000000407127825 */ /* 0x004fca00078e0212 */
[----:B------:R-:W4:Y:S01]  /*0180*/  LDG.E R11, desc[UR4][R18.64] ;  /* 0x00000004120b7981 */ /* 0x000f22000c1e1900 */
[----:B------:R-:W-:-:S04]  /*0190*/  IMAD.WIDE R12, R2, 0x4, R16 ;  /* 0x00000004020c7825 */ /* 0x000fc800078e0210 */
[----:B---3--:R-:W-:-:S04]  /*01a0*/  IMAD.WIDE R8, R7, 0x4, R8 ;  /* 0x0000000407087825 */ /* 0x008fc800078e0208 */
[----:B----4-:R-:W-:Y:S01]  /*01b0*/  FADD R23, R10, R11 ;  /* 0x0000000b0a177221 */ /* 0x010fe20000000000 */
[----:B------:R-:W-:-:S04]  /*01c0*/  IMAD.WIDE R10, R2, 0x4, R18 ;  /* 0x00000004020a7825 */ /* 0x000fc800078e0212 */
[----:B------:R0:W-:Y:S04]  /*01d0*/  STG.E desc[UR4][R8.64], R23 ;  /* 0x0000001708007986 */ /* 0x0001e8000c101904 */
[----:B------:R-:W2:Y:S04]  /*01e0*/  LDG.E R20, desc[UR4][R12.64] ;  /* 0x000000040c147981 */ /* 0x000ea8000c1e1900 */
[----:B------:R-:W2:Y:S01]  /*01f0*/  LDG.E R21, desc[UR4][R10.64] ;  /* 0x000000040a157981 */ /* 0x000ea2000c1e1900 */
[----:B------:R-:W-:-:S04]  /*0200*/  IMAD.WIDE R14, R2, 0x4, R8 ;  /* 0x00000004020e7825 */ /* 0x000fc800078e0208 */
[----:B------:R-:W-:-:S04]  /*0210*/  IMAD.WIDE R18, R2, 0x4, R12 ;  /* 0x0000000402127825 */ /* 0x000fc800078e020c */
[----:B------:R-:W-:-:S04]  /*0220*/  IMAD.WIDE R16, R2, 0x4, R10 ;  /* 0x0000000402107825 */ /* 0x000fc800078e020a */
[----:B--2---:R-:W-:-:S05]  /*0230*/  FADD R25, R20, R21 ;  /* 0x0000001514197221 */ /* 0x004fca0000000000 */
[----:B------:R1:W-:Y:S04]  /*0240*/  STG.E desc[UR4][R14.64], R25 ;  /* 0x000000190e007986 */ /* 0x0003e8000c101904 */
[----:B------:R-:W2:Y:S04]  /*0250*/  LDG.E R22, desc[UR4][R18.64] ;  /* 0x0000000412167981 */ /* 0x000ea8000c1e1900 */
[----:B------:R-:W2:Y:S01]  /*0260*/  LDG.E R27, desc[UR4][R16.64] ;  /* 0x00000004101b7981 */ /* 0x000ea2000c1e1900 */
[----:B------:R-:W-:-:S04]  /*0270*/  IMAD.WIDE R20, R2, 0x4, R14 ;  /* 0x0000000402147825 */ /* 0x000fc800078e020e */
[----:B------:R-:W-:-:S04]  /*0280*/  IMAD.WIDE R12, R2, 0x4, R18 ;  /* 0x00000004020c7825 */ /* 0x000fc800078e0212 */
[----:B0-----:R-:W-:-:S04]  /*0290*/  IMAD.WIDE R8, R2, 0x4, R16 ;  /* 0x0000000402087825 */ /* 0x001fc800078e0210 */
[----:B--2---:R-:W-:-:S05]  /*02a0*/  FADD R27, R22, R27 ;  /* 0x0000001b161b7221 */ /* 0x004fca0000000000 */
[----:B------:R0:W-:Y:S04]  /*02b0*/  STG.E desc[UR4][R20.64], R27 ;  /* 0x0000001b14007986 */ /* 0x0001e8000c101904 */
[----:B------:R-:W2:Y:S04]  /*02c0*/  LDG.E R22, desc[UR4][R12.64] ;  /* 0x000000040c167981 */ /* 0x000ea8000c1e1900 */
[----:B------:R-:W2:Y:S01]  /*02d0*/  LDG.E R23, desc[UR4][R8.64] ;  /* 0x0000000408177981 */ /* 0x000ea2000c1e1900 */
[----:B------:R-:W-:-:S04]  /*02e0*/  IMAD.WIDE R10, R2, 0x4, R20 ;  /* 0x00000004020a7825 */ /* 0x000fc800078e0214 */
[----:B------:R-:W-:-:S04]  /*02f0*/  IMAD.WIDE R18, R2, 0x4, R12 ;  /* 0x0000000402127825 */ /* 0x000fc800078e020c */
[----:B-1----:R-:W-:-:S04]  /*0300*/  IMAD.WIDE R14, R2, 0x4, R8 ;  /* 0x00000004020e7825 */ /* 0x002fc800078e0208 */
[----:B--2---:R-:W-:-:S05]  /*0310*/  FADD R23, R22, R23 ;  /* 0x0000001716177221 */ /* 0x004fca0000000000 */
        /* <DEDUP_REMOVED lines=8> */
[----:B------:R-:W3:Y:S04]  /*03a0*/  LDG.E R22, desc[UR4][R12.64] ;  /* 0x000000040c167981 */ /* 0x000ee8000c1e1900 */
[----:B0-----:R-:W3:Y:S01]  /*03b0*/  LDG.E R27, desc[UR4][R8.64] ;  /* 0x00000004081b7981 */ /* 0x001ee2000c1e1900 */
[----:B------:R-:W-:-:S04]  /*03c0*/  IMAD.WIDE R20, R2, 0x4, R16 ;  /* 0x0000000402147825 */ /* 0x000fc800078e0210 */
[----:B------:R-:W-:-:S04]  /*03d0*/  IMAD.WIDE R18, R2, 0x4, R12 ;  /* 0x0000000402127825 */ /* 0x000fc800078e020c */
[----:B-1----:R-:W-:-:S04]  /*03e0*/  IMAD.WIDE R10, R2, 0x4, R8 ;  /* 0x00000004020a7825 */ /* 0x002fc800078e0208 */
[----:B---3--:R-:W-:-:S05]  /*03f0*/  FADD R27, R22, R27 ;  /* 0x0000001b161b7221 */ /* 0x008fca0000000000 */
[----:B------:R0:W-:Y:S04]  /*0400*/  STG.E desc[UR4][R20.64], R27 ;  /* 0x0000001b14007986 */ /* 0x0001e8000c101904 */
[----:B------:R-:W3:Y:S04]  /*0410*/  LDG.E R22, desc[UR4][R18.64] ;  /* 0x0000000412167981 */ /* 0x000ee8000c1e1900 */
[----:B------:R-:W3:Y:S01]  /*0420*/  LDG.E R23, desc[UR4][R10.64] ;  /* 0x000000040a177981 */ /* 0x000ee2000c1e1900 */
[----:B------:R-:W-:-:S04]  /*0430*/  IMAD.WIDE R14, R2, 0x4, R20 ;  /* 0x00000004020e7825 */ /* 0x000fc800078e0214 */
[----:B------:R-:W-:-:S04]  /*0440*/  IMAD.WIDE R12, R2, 0x4, R18 ;  /* 0x00000004020c7825 */ /* 0x000fc800078e0212 */
[----:B------:R-:W-:-:S04]  /*0450*/  IMAD.WIDE R8, R2, 0x4, R10 ;  /* 0x0000000402087825 */ /* 0x000fc800078e020a */
[----:B---3--:R-:W-:-:S05]  /*0460*/  FADD R23, R22, R23 ;  /* 0x0000001716177221 */ /* 0x008fca0000000000 */
[----:B------:R1:W-:Y:S04]  /*0470*/  STG.E desc[UR4][R14.64], R23 ;  /* 0x000000170e007986 */ /* 0x0003e8000c101904 */
[----:B------:R-:W3:Y:S04]  /*0480*/  LDG.E R22, desc[UR4][R12.64] ;  /* 0x000000040c167981 */ /* 0x000ee8000c1e1900 */
[----:B--2---:R-:W3:Y:S01]  /*0490*/  LDG.E R25, desc[UR4][R8.64] ;  /* 0x0000000408197981 */ /* 0x004ee2000c1e1900 */
[----:B------:R-:W-:-:S04]  /*04a0*/  IMAD.WIDE R16, R2, 0x4, R14 ;  /* 0x0000000402107825 */ /* 0x000fc800078e020e */
[----:B------:R-:W-:-:S04]  /*04b0*/  IMAD.WIDE R18, R2, 0x4, R12 ;  /* 0x0000000402127825 */ /* 0x000fc800078e020c */
[----:B------:R-:W-:-:S04]  /*04c0*/  IMAD.WIDE R10, R2, 0x4, R8 ;  /* 0x00000004020a7825 */ /* 0x000fc800078e0208 */
[----:B---3--:R-:W-:-:S05]  /*04d0*/  FADD R25, R22, R25 ;  /* 0x0000001916197221 */ /* 0x008fca0000000000 */
[----:B------:R2:W-:Y:S04]  /*04e0*/  STG.E desc[UR4][R16.64], R25 ;  /* 0x0000001910007986 */ /* 0x0005e8000c101904 */
[----:B------:R-:W3:Y:S04]  /*04f0*/  LDG.E R22, desc[UR4][R18.64] ;  /* 0x0000000412167981 */ /* 0x000ee8000c1e1900 */
[----:B0-----:R-:W3:Y:S01]  /*0500*/  LDG.E R27, desc[UR4][R10.64] ;  /* 0x000000040a1b7981 */ /* 0x001ee2000c1e1900 */
[----:B------:R-:W-:-:S04]  /*0510*/  IMAD.WIDE R20, R2, 0x4, R16 ;  /* 0x0000000402147825 */ /* 0x000fc800078e0210 */
[----:B------:R-:W-:-:S04]  /*0520*/  IMAD.WIDE R12, R2, 0x4, R18 ;  /* 0x00000004020c7825 */ /* 0x000fc800078e0212 */
[----:B------:R-:W-:-:S04]  /*0530*/  IMAD.WIDE R8, R2, 0x4, R10 ;  /* 0x0000000402087825 */ /* 0x000fc800078e020a */
[----:B---3--:R-:W-:-:S05]  /*0540*/  FADD R27, R22, R27 ;  /* 0x0000001b161b7221 */ /* 0x008fca0000000000 */
[----:B------:R0:W-:Y:S04]  /*0550*/  STG.E desc[UR4][R20.64], R27 ;  /* 0x0000001b14007986 */ /* 0x0001e8000c101904 */
[----:B------:R-:W3:Y:S04]  /*0560*/  LDG.E R22, desc[UR4][R12.64] ;  /* 0x000000040c167981 */ /* 0x000ee8000c1e1900 */
[----:B-1----:R-:W3:Y:S01]  /*0570*/  LDG.E R23, desc[UR4][R8.64] ;  /* 0x0000000408177981 */ /* 0x002ee2000c1e1900 */
[----:B------:R-:W-:-:S04]  /*0580*/  IMAD.WIDE R14, R2, 0x4, R20 ;  /* 0x00000004020e7825 */ /* 0x000fc800078e0214 */
[----:B--2---:R-:W-:-:S04]  /*0590*/  IMAD.WIDE R16, R2, 0x4, R12 ;  /* 0x0000000402107825 */ /* 0x004fc800078e020c */
[----:B------:R-:W-:-:S04]  /*05a0*/  IMAD.WIDE R10, R2, 0x4, R8 ;  /* 0x00000004020a7825 */ /* 0x000fc800078e0208 */
[----:B---3--:R-:W-:-:S05]  /*05b0*/  FADD R23, R22, R23 ;  /* 0x0000001716177221 */ /* 0x008fca0000000000 */
        /* <DEDUP_REMOVED lines=11> */
[----:B-1----:R-:W-:-:S04]  /*0670*/  IMAD.WIDE R14, R2, 0x4, R12 ;  /* 0x00000004020e7825 */ /* 0x002fc800078e020c */
[----:B------:R-:W-:-:S04]  /*0680*/  IMAD.WIDE R10, R2, 0x4, R8 ;  /* 0x00000004020a7825 */ /* 0x000fc800078e0208 */
        /* <DEDUP_REMOVED lines=23> */
[----:B------:R-:W2:Y:S04]  /*0800*/  LDG.E R12, desc[UR4][R12.64] ;  /* 0x000000040c0c7981 */ /* 0x000ea8000c1e1900 */
[----:B------:R-:W2:Y:S01]  /*0810*/  LDG.E R9, desc[UR4][R8.64] ;  /* 0x0000000408097981 */ /* 0x000ea2000c1e1900 */
[----:B------:R-:W-:-:S04]  /*0820*/  IADD3 R4, PT, PT, R4, 0x10, RZ ;  /* 0x0000001004047810 */ /* 0x000fc80007ffe0ff */
[----:B------:R-:W-:Y:S01]  /*0830*/  ISETP.NE.AND P1, PT, R4, RZ, PT ;  /* 0x000000ff0400720c */ /* 0x000fe20003f25270 */
[C---:B-1----:R-:W-:Y:S01]  /*0840*/  IMAD.WIDE R16, R2.reuse, 0x4, R20 ;  /* 0x0000000402107825 */ /* 0x042fe200078e0214 */
[----:B------:R-:W-:-:S03]  /*0850*/  LEA R7, R2, R7, 0x4 ;  /* 0x0000000702077211 */ /* 0x000fc600078e20ff */
[----:B--2---:R-:W-:-:S05]  /*0860*/  FADD R19, R12, R9 ;  /* 0x000000090c137221 */ /* 0x004fca0000000000 */
[----:B------:R3:W-:Y:S03]  /*0870*/  STG.E desc[UR4][R16.64], R19 ;  /* 0x0000001310007986 */ /* 0x0007e6000c101904 */
[----:B------:R-:W-:Y:S05]  /*0880*/  @P1 BRA `(.L_x_2) ;  /* 0xfffffff800241947 */ /* 0x000fea000383ffff */
.L_x_1:
[----:B0-----:R-:W-:Y:S05]  /*0890*/  @!P0 EXIT ;  /* 0x000000000000894d */ /* 0x001fea0003800000 */
[----:B------:R-:W-:Y:S02]  /*08a0*/  ISETP.GE.U32.AND P0, PT, R6, 0x8, PT ;  /* 0x000000080600780c */ /* 0x000fe40003f06070 */
[----:B------:R-:W-:-:S04]  /*08b0*/  LOP3.LUT R4, R3, 0x7, RZ, 0xc0, !PT ;  /* 0x0000000703047812 */ /* 0x000fc800078ec0ff */
[----:B------:R-:W-:-:S07]  /*08c0*/  ISETP.NE.AND P1, PT, R4, RZ, PT ;  /* 0x000000ff0400720c */ /* 0x000fce0003f25270 */
[----:B------:R-:W-:Y:S06]  /*08d0*/  @!P0 BRA `(.L_x_3) ;  /* 0x0000000000f48947 */ /* 0x000fec0003800000 */
[----:B------:R-:W0:Y:S01]  /*08e0*/  LDC.64 R6, c[0x0][0x380] ;  /* 0x0000e000ff067b82 */ /* 0x000e220000000a00 */
[----:B------:R-:W-:-:S07]  /*08f0*/  IMAD R13, R0, R2, R5 ;  /* 0x00000002000d7224 */ /* 0x000fce00078e0205 */
[----:B------:R-:W1:Y:S08]  /*0900*/  LDC.64 R8, c[0x0][0x388] ;  /* 0x0000e200ff087b82 */ /* 0x000e700000000a00 */
[----:B------:R-:W2:Y:S01]  /*0910*/  LDC.64 R10, c[0x0][0x390] ;  /* 0x0000e400ff0a7b82 */ /* 0x000ea20000000a00 */
[----:B0-----:R-:W-:-:S05]  /*0920*/  IMAD.WIDE R6, R13, 0x4, R6 ;  /* 0x000000040d067825 */ /* 0x001fca00078e0206 */
[----:B------:R-:W3:Y:S01]  /*0930*/  LDG.E R12, desc[UR4][R6.64] ;  /* 0x00000004060c7981 */ /* 0x000ee2000c1e1900 */
[----:B-1----:R-:W-:-:S05]  /*0940*/  IMAD.WIDE R8, R13, 0x4, R8 ;  /* 0x000000040d087825 */ /* 0x002fca00078e0208 */
[----:B------:R-:W3:Y:S01]  /*0950*/  LDG.E R15, desc[UR4][R8.64] ;  /* 0x00000004080f7981 */ /* 0x000ee2000c1e1900 */
[----:B--2---:R-:W-:-:S04]  /*0960*/  IMAD.WIDE R10, R13, 0x4, R10 ;  /* 0x000000040d0a7825 */ /* 0x004fc800078e020a */
[----:B---3--:R-:W-:Y:S01]  /*0970*/  FADD R21, R12, R15 ;  /* 0x0000000f0c157221 */ /* 0x008fe20000000000 */
[----:B------:R-:W-:-:S04]  /*0980*/  IMAD.WIDE R12, R2, 0x4, R6 ;  /* 0x00000004020c7825 */ /* 0x000fc800078e0206 */
[C---:B------:R-:W-:Y:S01]  /*0990*/  IMAD.WIDE R14, R2.reuse, 0x4, R8 ;  /* 0x00000004020e7825 */ /* 0x040fe200078e0208 */
        /* <DEDUP_REMOVED lines=11> */
[----:B0-----:R-:W-:-:S04]  /*0a50*/  IMAD.WIDE R10, R2, 0x4, R6 ;  /* 0x00000004020a7825 */ /* 0x001fc800078e0206 */
[----:B------:R-:W-:-:S04]  /*0a60*/  IMAD.WIDE R12, R2, 0x4, R8 ;  /* 0x00000004020c7825 */ /* 0x000fc800078e0208 */
        /* <DEDUP_REMOVED lines=10> */
[----:B-1----:R-:W3:Y:S01]  /*0b10*/  LDG.E R23, desc[UR4][R8.64] ;  /* 0x0000000408177981 */ /* 0x002ee2000c1e1900 */
        /* <DEDUP_REMOVED lines=19> */
[----:B------:R-:W0:Y:S04]  /*0c50*/  LDG.E R10, desc[UR4][R10.64] ;  /* 0x000000040a0a7981 */ /* 0x000e28000c1e1900 */
[----:B------:R-:W0:Y:S01]  /*0c60*/  LDG.E R13, desc[UR4][R12.64] ;  /* 0x000000040c0d7981 */ /* 0x000e22000c1e1900 */
[----:B-1----:R-:W-:Y:S01]  /*0c70*/  IMAD.WIDE R16, R2, 0x4, R14 ;  /* 0x0000000402107825 */ /* 0x002fe200078e020e */
[----:B------:R-:W-:-:S03]  /*0c80*/  IADD3 R0, PT, PT, R0, 0x8, RZ ;  /* 0x0000000800007810 */ /* 0x000fc60007ffe0ff */
[----:B0-----:R-:W-:-:S05]  /*0c90*/  FADD R19, R10, R13 ;  /* 0x0000000d0a137221 */ /* 0x001fca0000000000 */
[----:B------:R2:W-:Y:S02]  /*0ca0*/  STG.E desc[UR4][R16.64], R19 ;  /* 0x0000001310007986 */ /* 0x0005e4000c101904 */
.L_x_3:
[----:B------:R-:W-:Y:S05]  /*0cb0*/  @!P1 EXIT ;  /* 0x000000000000994d */ /* 0x000fea0003800000 */
[----:B------:R-:W-:Y:S02]  /*0cc0*/  ISETP.GE.U32.AND P0, PT, R4, 0x4, PT ;  /* 0x000000040400780c */ /* 0x000fe40003f06070 */
[----:B------:R-:W-:-:S04]  /*0cd0*/  LOP3.LUT R3, R3, 0x3, RZ, 0xc0, !PT ;  /* 0x0000000303037812 */ /* 0x000fc800078ec0ff */
[----:B------:R-:W-:-:S07]  /*0ce0*/  ISETP.NE.AND P1, PT, R3, RZ, PT ;  /* 0x000000ff0300720c */ /* 0x000fce0003f25270 */
[----:B------:R-:W-:Y:S06]  /*0cf0*/  @!P0 BRA `(.L_x_4) ;  /* 0x0000000000848947 */ /* 0x000fec0003800000 */
[----:B------:R-:W0:Y:S01]  /*0d00*/  LDC.64 R6, c[0x0][0x380] ;  /* 0x0000e000ff067b82 */ /* 0x000e220000000a00 */
[----:B--2---:R-:W-:-:S07]  /*0d10*/  IMAD R15, R0, R2, R5 ;  /* 0x00000002000f7224 */ /* 0x004fce00078e0205 */
[----:B------:R-:W1:Y:S08]  /*0d20*/  LDC.64 R8, c[0x0][0x388] ;  /* 0x0000e200ff087b82 */ /* 0x000e700000000a00 */
[----:B------:R-:W2:Y:S01]  /*0d30*/  LDC.64 R10, c[0x0][0x390] ;  /* 0x0000e400ff0a7b82 */ /* 0x000ea20000000a00 */
[----:B0-----:R-:W-:-:S05]  /*0d40*/  IMAD.WIDE R6, R15, 0x4, R6 ;  /* 0x000000040f067825 */ /* 0x001fca00078e0206 */
[----:B------:R-:W3:Y:S01]  /*0d50*/  LDG.E R4, desc[UR4][R6.64] ;  /* 0x0000000406047981 */ /* 0x000ee2000c1e1900 */
[----:B-1----:R-:W-:-:S05]  /*0d60*/  IMAD.WIDE R8, R15, 0x4, R8 ;  /* 0x000000040f087825 */ /* 0x002fca00078e0208 */
[----:B------:R-:W3:Y:S01]  /*0d70*/  LDG.E R13, desc[UR4][R8.64] ;  /* 0x00000004080d7981 */ /* 0x000ee2000c1e1900 */
[----:B--2---:R-:W-:-:S04]  /*0d80*/  IMAD.WIDE R10, R15, 0x4, R10 ;  /* 0x000000040f0a7825 */ /* 0x004fc800078e020a */
[----:B------:R-:W-:-:S04]  /*0d90*/  IMAD.WIDE R14, R2, 0x4, R8 ;  /* 0x00000004020e7825 */ /* 0x000fc800078e0208 */
[----:B---3--:R-:W-:Y:S01]  /*0da0*/  FADD R21, R4, R13 ;  /* 0x0000000d04157221 */ /* 0x008fe20000000000 */
        /* <DEDUP_REMOVED lines=16> */
[----:B------:R-:W1:Y:S04]  /*0eb0*/  LDG.E R10, desc[UR4][R10.64] ;  /* 0x000000040a0a7981 */ /* 0x000e68000c1e1900 */
[----:B------:R-:W1:Y:S01]  /*0ec0*/  LDG.E R13, desc[UR4][R12.64] ;  /* 0x000000040c0d7981 */ /* 0x000e62000c1e1900 */
[----:B------:R-:W-:Y:S01]  /*0ed0*/  IMAD.WIDE R14, R2, 0x4, R18 ;  /* 0x00000004020e7825 */ /* 0x000fe200078e0212 */
[----:B------:R-:W-:-:S03]  /*0ee0*/  IADD3 R0, PT, PT, R0, 0x4, RZ ;  /* 0x0000000400007810 */ /* 0x000fc60007ffe0ff */
[----:B-1----:R-:W-:-:S05]  /*0ef0*/  FADD R17, R10, R13 ;  /* 0x0000000d0a117221 */ /* 0x002fca0000000000 */
[----:B------:R0:W-:Y:S02]  /*0f00*/  STG.E desc[UR4][R14.64], R17 ;  /* 0x000000110e007986 */ /* 0x0001e4000c101904 */
.L_x_4:
[----:B------:R-:W-:Y:S05]  /*0f10*/  @!P1 EXIT ;  /* 0x000000000000994d */ /* 0x000fea0003800000 */
[----:B------:R-:W1:Y:S01]  /*0f20*/  LDC.64 R6, c[0x0][0x390] ;  /* 0x0000e400ff067b82 */ /* 0x000e620000000a00 */
[----:B0-23--:R-:W-:Y:S01]  /*0f30*/  IMAD R17, R0, R2, R5 ;  /* 0x0000000200117224 */ /* 0x00dfe200078e0205 */
[----:B------:R-:W-:-:S06]  /*0f40*/  IADD3 R3, PT, PT, -R3, RZ, RZ ;  /* 0x000000ff03037210 */ /* 0x000fcc0007ffe1ff */
[----:B------:R-:W0:Y:S08]  /*0f50*/  LDC.64 R8, c[0x0][0x380] ;  /* 0x0000e000ff087b82 */ /* 0x000e300000000a00 */
[----:B------:R-:W2:Y:S02]  /*0f60*/  LDC.64 R10, c[0x0][0x388] ;  /* 0x0000e200ff0a7b82 */ /* 0x000ea40000000a00 */
.L_x_5:
[----:B0-----:R-:W-:-:S04]  /*0f70*/  IMAD.WIDE R4, R17, 0x4, R8 ;  /* 0x0000000411047825 */ /* 0x001fc800078e0208 */
[----:B--2---:R-:W-:Y:S02]  /*0f80*/  IMAD.WIDE R12, R17, 0x4, R10 ;  /* 0x00000004110c7825 */ /* 0x004fe400078e020a */
[----:B------:R-:W2:Y:S04]  /*0f90*/  LDG.E R4, desc[UR4][R4.64] ;  /* 0x0000000404047981 */ /* 0x000ea8000c1e1900 */
[----:B------:R-:W2:Y:S01]  /*0fa0*/  LDG.E R13, desc[UR4][R12.64] ;  /* 0x000000040c0d7981 */ /* 0x000ea2000c1e1900 */
[----:B------:R-:W-:Y:S01]  /*0fb0*/  IADD3 R3, PT, PT, R3, 0x1, RZ ;  /* 0x0000000103037810 */ /* 0x000fe20007ffe0ff */
[C---:B-1-3--:R-:W-:Y:S01]  /*0fc0*/  IMAD.WIDE R14, R17.reuse, 0x4, R6 ;  /* 0x00000004110e7825 */ /* 0x04afe200078e0206 */
[----:B------:R-:W-:Y:S02]  /*0fd0*/  IADD3 R17, PT, PT, R17, R2, RZ ;  /* 0x0000000211117210 */ /* 0x000fe40007ffe0ff */
[----:B------:R-:W-:Y:S01]  /*0fe0*/  ISETP.NE.AND P0, PT, R3, RZ, PT ;  /* 0x000000ff0300720c */ /* 0x000fe20003f05270 */
[----:B--2---:R-:W-:-:S05]  /*0ff0*/  FADD R19, R4, R13 ;  /* 0x0000000d04137221 */ /* 0x004fca0000000000 */
[----:B------:R3:W-:Y:S07]  /*1000*/  STG.E desc[UR4][R14.64], R19 ;  /* 0x000000130e007986 */ /* 0x0007ee000c101904 */
[----:B------:R-:W-:Y:S05]  /*1010*/  @P0 BRA `(.L_x_5) ;  /* 0xfffffffc00d40947 */ /* 0x000fea000383ffff */
[----:B------:R-:W-:Y:S05]  /*1020*/  EXIT ;  /* 0x000000000000794d */ /* 0x000fea0003800000 */
.L_x_6:
        /* <DEDUP_REMOVED lines=13> */
.L_x_9:


//--------------------- .text._Z16sumMatrixOnGPU2DPKfS0_Pfii --------------------------
	.section	.text._Z16sumMatrixOnGPU2DPKfS0_Pfii,"ax",@progbits
	.align	128
        .global         _Z16sumMatrixOnGPU2DPKfS0_Pfii
        .type           _Z16sumMatrixOnGPU2DPKfS0_Pfii,@function
        .size           _Z16sumMatrixOnGPU2DPKfS0_Pfii,(.L_x_10 - _Z16sumMatrixOnGPU2DPKfS0_Pfii)
        .other          _Z16sumMatrixOnGPU2DPKfS0_Pfii,@"STO_CUDA_ENTRY STV_DEFAULT"
_Z16sumMatrixOnGPU2DPKfS0_Pfii:
.text._Z16sumMatrixOnGPU2DPKfS0_Pfii:
[----:B------:R-:W-:Y:S01]  /*0000*/  LDC R1, c[0x0][0x37c] ;  /* 0x0000df00ff017b82 */ /* 0x000fe20000000800 */
[----:B------:R-:W0:Y:S07]  /*0010*/  S2R R3, SR_TID.Y ;  /* 0x0000000000037919 */ /* 0x000e2e0000002200 */
[----:B------:R-:W1:Y:S01]  /*0020*/  LDC R5, c[0x0][0x360] ;  /* 0x0000d800ff057b82 */ /* 0x000e620000000800 */
[----:B------:R-:W2:Y:S01]  /*0030*/  LDCU.64 UR6, c[0x0][0x398] ;  /* 0x00007300ff0677ac */ /* 0x000ea20008000a00 */
[----:B------:R-:W1:Y:S06]  /*0040*/  S2R R0, SR_TID.X ;  /* 0x0000000000007919 */ /* 0x000e6c0000002100 */
[----:B------:R-:W0:Y:S08]  /*0050*/  S2UR UR5, SR_CTAID.Y ;  /* 0x00000000000579c3 */ /* 0x000e300000002600 */
[----:B------:R-:W0:Y:S08]  /*0060*/  LDC R2, c[0x0][0x364] ;  /* 0x0000d900ff027b82 */ /* 0x000e300000000800 */
[----:B------:R-:W1:Y:S01]  /*0070*/  S2UR UR4, SR_CTAID.X ;  /* 0x00000000000479c3 */ /* 0x000e620000002500 */
[----:B0-----:R-:W-:-:S05]  /*0080*/  IMAD R3, R2, UR5, R3 ;  /* 0x0000000502037c24 */ /* 0x001fca000f8e0203 */
[----:B--2---:R-:W-:Y:S01]  /*0090*/  ISETP.GE.U32.AND P0, PT, R3, UR7, PT ;  /* 0x0000000703007c0c */ /* 0x004fe2000bf06070 */
[----:B-1----:R-:W-:-:S04]  /*00a0*/  IMAD R0, R5, UR4, R0 ;  /* 0x0000000405007c24 */ /* 0x002fc8000f8e0200 */
[----:B------:R-:W-:Y:S01]  /*00b0*/  IMAD R9, R3, UR6, R0 ;  /* 0x0000000603097c24 */ /* 0x000fe2000f8e0200 */
[----:B------:R-:W-:-:S13]  /*00c0*/  ISETP.GE.U32.OR P0, PT, R0, UR6, P0 ;  /* 0x0000000600007c0c */ /* 0x000fda0008706470 */
        /* <DEDUP_REMOVED lines=13> */
.L_x_7:
        /* <DEDUP_REMOVED lines=14> */
.L_x_10:


//--------------------- .nv.shared.reserved.0     --------------------------
	.section	.nv.shared.reserved.0,"aw",@nobits
	.weak		__nv_reservedSMEM_offset_0_alias
	.size		__nv_reservedSMEM_offset_0_alias, 0, 64
	.other		__nv_reservedSMEM_offset_0_alias,@"STO_CUDA_RESERVED_SHARED STV_DEFAULT"
__nv_reservedSMEM_offset_0_alias:
	.zero		0
	.zero		64


//--------------------- .nv.constant0._Z17sumMatrixOnGPUMixPKfS0_Pfii --------------------------
	.section	.nv.constant0._Z17sumMatrixOnGPUMixPKfS0_Pfii,"a",@progbits
	.sectionflags	@""
	.align	4
.nv.constant0._Z17sumMatrixOnGPUMixPKfS0_Pfii:
	.zero		928


//--------------------- .nv.constant0._Z16sumMatrixOnGPU1DPKfS0_Pfii --------------------------
	.section	.nv.constant0._Z16sumMatrixOnGPU1DPKfS0_Pfii,"a",@progbits
	.sectionflags	@""
	.align	4
.nv.constant0._Z16sumMatrixOnGPU1DPKfS0_Pfii:
	.zero		928


//--------------------- .nv.constant0._Z16sumMatrixOnGPU2DPKfS0_Pfii --------------------------
	.section	.nv.constant0._Z16sumMatrixOnGPU2DPKfS0_Pfii,"a",@progbits
	.sectionflags	@""
	.align	4
.nv.constant0._Z16sumMatrixOnGPU2DPKfS0_Pfii:
	.zero		928


//--------------------- SYMBOLS --------------------------

	.type		.nv.reservedSmem.offset0,@object
	.size		.nv.reservedSmem.offset0,0x4
